//
// Generated by NVIDIA NVVM Compiler
//
// Compiler Build ID: CL-36424714
// Cuda compilation tools, release 13.0, V13.0.88
// Based on NVVM 20.0.0
//

.version 9.0
.target sm_100
.address_size 64

	// .globl	_Z15add_arrays_cudaPKfS0_Pfi

.visible .entry _Z15add_arrays_cudaPKfS0_Pfi(
	.param .u64 .ptr .align 1 _Z15add_arrays_cudaPKfS0_Pfi_param_0,
	.param .u64 .ptr .align 1 _Z15add_arrays_cudaPKfS0_Pfi_param_1,
	.param .u64 .ptr .align 1 _Z15add_arrays_cudaPKfS0_Pfi_param_2,
	.param .u32 _Z15add_arrays_cudaPKfS0_Pfi_param_3
)
{
	.reg .pred 	%p<2>;
	.reg .b32 	%r<6>;
	.reg .b32 	%f<4>;
	.reg .b64 	%rd<11>;

	ld.param.u64 	%rd1, [_Z15add_arrays_cudaPKfS0_Pfi_param_0];
	ld.param.u64 	%rd2, [_Z15add_arrays_cudaPKfS0_Pfi_param_1];
	ld.param.u64 	%rd3, [_Z15add_arrays_cudaPKfS0_Pfi_param_2];
	ld.param.u32 	%r2, [_Z15add_arrays_cudaPKfS0_Pfi_param_3];
	mov.u32 	%r3, %ctaid.x;
	mov.u32 	%r4, %ntid.x;
	mov.u32 	%r5, %tid.x;
	mad.lo.s32 	%r1, %r3, %r4, %r5;
	setp.ge.s32 	%p1, %r1, %r2;
	@%p1 bra 	$L__BB0_2;
	cvta.to.global.u64 	%rd4, %rd1;
	cvta.to.global.u64 	%rd5, %rd2;
	cvta.to.global.u64 	%rd6, %rd3;
	mul.wide.s32 	%rd7, %r1, 4;
	add.s64 	%rd8, %rd4, %rd7;
	ld.global.f32 	%f1, [%rd8];
	add.s64 	%rd9, %rd5, %rd7;
	ld.global.f32 	%f2, [%rd9];
	add.f32 	%f3, %f1, %f2;
	add.s64 	%rd10, %rd6, %rd7;
	st.global.f32 	[%rd10], %f3;
$L__BB0_2:
	ret;

}


// ===== COMPILED SASS (sm_100) =====

	.target	sm_100

	.elftype	@"ET_EXEC"


//--------------------- .note.nv.tkinfo           --------------------------
	.section	.note.nv.tkinfo,"",@"SHT_NOTE"
	.sectionflags	@"SHF_NOTE_NV_TKINFO"
	.tkinfo
        /*0018*/ 	.word	0x00000002
        /*0030*/ 	.string	""
        /*0030*/ 	.string	"ptxas"
        /*0030*/ 	.string	"Cuda compilation tools, release 13.0, V13.0.88"
        /*0030*/ 	.string	"Build cuda_13.0.r13.0/compiler.36424714_0"
        /*0030*/ 	.string	"-arch sm_100 -m 64 "



//--------------------- .note.nv.cuinfo           --------------------------
	.section	.note.nv.cuinfo,"",@"SHT_NOTE"
	.sectionflags	@"SHF_NOTE_NV_CUINFO"
        /*0018*/ 	.short	0x0002
        /*001a*/ 	.short	0x0064
        /*001c*/ 	.short	0x0082
	.zero		2


//--------------------- .nv.info                  --------------------------
	.section	.nv.info,"",@"SHT_CUDA_INFO"
	.align	4


	//----- nvinfo : EIATTR_REGCOUNT
	.align		4
        /*0000*/ 	.byte	0x04, 0x2f
        /*0002*/ 	.short	(.L_1 - .L_0)
	.align		4
.L_0:
        /*0004*/ 	.word	index@(_Z15add_arrays_cudaPKfS0_Pfi)
        /*0008*/ 	.word	0x0000000c


	//----- nvinfo : EIATTR_FRAME_SIZE
	.align		4
.L_1:
        /*000c*/ 	.byte	0x04, 0x11
        /*000e*/ 	.short	(.L_3 - .L_2)
	.align		4
.L_2:
        /*0010*/ 	.word	index@(_Z15add_arrays_cudaPKfS0_Pfi)
        /*0014*/ 	.word	0x00000000


	//----- nvinfo : EIATTR_MIN_STACK_SIZE
	.align		4
.L_3:
        /*0018*/ 	.byte	0x04, 0x12
        /*001a*/ 	.short	(.L_5 - .L_4)
	.align		4
.L_4:
        /*001c*/ 	.word	index@(_Z15add_arrays_cudaPKfS0_Pfi)
        /*0020*/ 	.word	0x00000000
.L_5:


//--------------------- .nv.compat                --------------------------
	.section	.nv.compat,"",@"SHT_CUDA_COMPAT_INFO"
	.align	4
        /*0000*/ 	.byte	0x02, 0x09, 0x00, 0x00, 0x02, 0x02, 0x01, 0x00, 0x02, 0x05, 0x05, 0x00, 0x03, 0x07, 0x01, 0x01
        /*0010*/ 	.byte	0x02, 0x03, 0x00, 0x00, 0x02, 0x06, 0x01, 0x00, 0x04, 0x0b, 0x08, 0x00, 0x09, 0x00, 0x00, 0x00
        /*0020*/ 	.byte	0x00, 0x00, 0x00, 0x00


//--------------------- .nv.info._Z15add_arrays_cudaPKfS0_Pfi --------------------------
	.section	.nv.info._Z15add_arrays_cudaPKfS0_Pfi,"",@"SHT_CUDA_INFO"
	.sectionflags	@""
	.align	4


	//----- nvinfo : EIATTR_CUDA_API_VERSION
	.align		4
        /*0000*/ 	.byte	0x04, 0x37
        /*0002*/ 	.short	(.L_7 - .L_6)
.L_6:
        /*0004*/ 	.word	0x00000082


	//----- nvinfo : EIATTR_KPARAM_INFO
	.align		4
.L_7:
        /*0008*/ 	.byte	0x04, 0x17
        /*000a*/ 	.short	(.L_9 - .L_8)
.L_8:
        /*000c*/ 	.word	0x00000000
        /*0010*/ 	.short	0x0003
        /*0012*/ 	.short	0x0018
        /*0014*/ 	.byte	0x00, 0xf0, 0x11, 0x00


	//----- nvinfo : EIATTR_KPARAM_INFO
	.align		4
.L_9:
        /*0018*/ 	.byte	0x04, 0x17
        /*001a*/ 	.short	(.L_11 - .L_10)
.L_10:
        /*001c*/ 	.word	0x00000000
        /*0020*/ 	.short	0x0002
        /*0022*/ 	.short	0x0010
        /*0024*/ 	.byte	0x00, 0xf5, 0x21, 0x00


	//----- nvinfo : EIATTR_KPARAM_INFO
	.align		4
.L_11:
        /*0028*/ 	.byte	0x04, 0x17
        /*002a*/ 	.short	(.L_13 - .L_12)
.L_12:
        /*002c*/ 	.word	0x00000000
        /*0030*/ 	.short	0x0001
        /*0032*/ 	.short	0x0008
        /*0034*/ 	.byte	0x00, 0xf5, 0x21, 0x00


	//----- nvinfo : EIATTR_KPARAM_INFO
	.align		4
.L_13:
        /*0038*/ 	.byte	0x04, 0x17
        /*003a*/ 	.short	(.L_15 - .L_14)
.L_14:
        /*003c*/ 	.word	0x00000000
        /*0040*/ 	.short	0x0000
        /*0042*/ 	.short	0x0000
        /*0044*/ 	.byte	0x00, 0xf5, 0x21, 0x00


	//----- nvinfo : EIATTR_SPARSE_MMA_MASK
	.align		4
.L_15:
        /*0048*/ 	.byte	0x03, 0x50
        /*004a*/ 	.short	0x0000


	//----- nvinfo : EIATTR_MAXREG_COUNT
	.align		4
        /*004c*/ 	.byte	0x03, 0x1b
        /*004e*/ 	.short	0x00ff


	//----- nvinfo : EIATTR_MERCURY_ISA_VERSION
	.align		4
        /*0050*/ 	.byte	0x03, 0x5f
        /*0052*/ 	.short	0x0101


	//----- nvinfo : EIATTR_VRC_CTA_INIT_COUNT
	.align		4
        /*0054*/ 	.byte	0x02, 0x4a
	.zero		1
	.zero		1


	//----- nvinfo : EIATTR_EXIT_INSTR_OFFSETS
	.align		4
        /*0058*/ 	.byte	0x04, 0x1c
        /*005a*/ 	.short	(.L_17 - .L_16)


	//   ....[0]....
.L_16:
        /*005c*/ 	.word	0x00000070


	//   ....[1]....
        /*0060*/ 	.word	0x00000130


	//----- nvinfo : EIATTR_CBANK_PARAM_SIZE
	.align		4
.L_17:
        /*0064*/ 	.byte	0x03, 0x19
        /*0066*/ 	.short	0x001c


	//----- nvinfo : EIATTR_PARAM_CBANK
	.align		4
        /*0068*/ 	.byte	0x04, 0x0a
        /*006a*/ 	.short	(.L_19 - .L_18)
	.align		4
.L_18:
        /*006c*/ 	.word	index@(.nv.constant0._Z15add_arrays_cudaPKfS0_Pfi)
        /*0070*/ 	.short	0x0380
        /*0072*/ 	.short	0x001c


	//----- nvinfo : EIATTR_SW_WAR
	.align		4
.L_19:
        /*0074*/ 	.byte	0x04, 0x36
        /*0076*/ 	.short	(.L_21 - .L_20)
.L_20:
        /*0078*/ 	.word	0x00000008
.L_21:


//--------------------- .nv.callgraph             --------------------------
	.section	.nv.callgraph,"",@"SHT_CUDA_CALLGRAPH"
	.align	4
	.sectionentsize	8
	.align		4
        /*0000*/ 	.word	0x00000000
	.align		4
        /*0004*/ 	.word	0xffffffff
	.align		4
        /*0008*/ 	.word	0x00000000
	.align		4
        /*000c*/ 	.word	0xfffffffe
	.align		4
        /*0010*/ 	.word	0x00000000
	.align		4
        /*0014*/ 	.word	0xfffffffd
	.align		4
        /*0018*/ 	.word	0x00000000
	.align		4
        /*001c*/ 	.word	0xfffffffc


//--------------------- .text._Z15add_arrays_cudaPKfS0_Pfi --------------------------
	.section	.text._Z15add_arrays_cudaPKfS0_Pfi,"ax",@progbits
	.align	128
        .global         _Z15add_arrays_cudaPKfS0_Pfi
        .type           _Z15add_arrays_cudaPKfS0_Pfi,@function
        .size           _Z15add_arrays_cudaPKfS0_Pfi,(.L_x_1 - _Z15add_arrays_cudaPKfS0_Pfi)
        .other          _Z15add_arrays_cudaPKfS0_Pfi,@"STO_CUDA_ENTRY STV_DEFAULT"
_Z15add_arrays_cudaPKfS0_Pfi:
.text._Z15add_arrays_cudaPKfS0_Pfi:
[----:B------:R-:W-:Y:S01]  /*0000*/  LDC R1, c[0x0][0x37c] ;  /* 0x0000df00ff017b82 */ /* 0x000fe20000000800 */
[----:B------:R-:W0:Y:S07]  /*0010*/  S2R R0, SR_TID.X ;  /* 0x0000000000007919 */ /* 0x000e2e0000002100 */
[----:B------:R-:W0:Y:S01]  /*0020*/  S2UR UR4, SR_CTAID.X ;  /* 0x00000000000479c3 */ /* 0x000e220000002500 */
[----:B------:R-:W1:Y:S07]  /*0030*/  LDCU UR5, c[0x0][0x398] ;  /* 0x00007300ff0577ac */ /* 0x000e6e0008000800 */
[----:B------:R-:W0:Y:S02]  /*0040*/  LDC R9, c[0x0][0x360] ;  /* 0x0000d800ff097b82 */ /* 0x000e240000000800 */
[----:B0-----:R-:W-:-:S05]  /*0050*/  IMAD R9, R9, UR4, R0 ;  /* 0x0000000409097c24 */ /* 0x001fca000f8e0200 */
[----:B-1----:R-:W-:-:S13]  /*0060*/  ISETP.GE.AND P0, PT, R9, UR5, PT ;  /* 0x0000000509007c0c */ /* 0x002fda000bf06270 */
[----:B------:R-:W-:Y:S05]  /*0070*/  @P0 EXIT ;  /* 0x000000000000094d */ /* 0x000fea0003800000 */
[----:B------:R-:W0:Y:S01]  /*0080*/  LDC.64 R2, c[0x0][0x380] ;  /* 0x0000e000ff027b82 */ /* 0x000e220000000a00 */
[----:B------:R-:W1:Y:S07]  /*0090*/  LDCU.64 UR4, c[0x0][0x358] ;  /* 0x00006b00ff0477ac */ /* 0x000e6e0008000a00 */
[----:B------:R-:W2:Y:S08]  /*00a0*/  LDC.64 R4, c[0x0][0x388] ;  /* 0x0000e200ff047b82 */ /* 0x000eb00000000a00 */
[----:B------:R-:W3:Y:S01]  /*00b0*/  LDC.64 R6, c[0x0][0x390] ;  /* 0x0000e400ff067b82 */ /* 0x000ee20000000a00 */
[----:B0-----:R-:W-:-:S06]  /*00c0*/  IMAD.WIDE R2, R9, 0x4, R2 ;  /* 0x0000000409027825 */ /* 0x001fcc00078e0202 */
[----:B-1----:R-:W4:Y:S01]  /*00d0*/  LDG.E R2, desc[UR4][R2.64] ;  /* 0x0000000402027981 */ /* 0x002f22000c1e1900 */
[----:B--2---:R-:W-:-:S06]  /*00e0*/  IMAD.WIDE R4, R9, 0x4, R4 ;  /* 0x0000000409047825 */ /* 0x004fcc00078e0204 */
[----:B------:R-:W4:Y:S01]  /*00f0*/  LDG.E R5, desc[UR4][R4.64] ;  /* 0x0000000404057981 */ /* 0x000f22000c1e1900 */
[----:B---3--:R-:W-:-:S04]  /*0100*/  IMAD.WIDE R6, R9, 0x4, R6 ;  /* 0x0000000409067825 */ /* 0x008fc800078e0206 */
[----:B----4-:R-:W-:-:S05]  /*0110*/  FADD R9, R2, R5 ;  /* 0x0000000502097221 */ /* 0x010fca0000000000 */
[----:B------:R-:W-:Y:S01]  /*0120*/  STG.E desc[UR4][R6.64], R9 ;  /* 0x0000000906007986 */ /* 0x000fe2000c101904 */
[----:B------:R-:W-:Y:S05]  /*0130*/  EXIT ;  /* 0x000000000000794d */ /* 0x000fea0003800000 */
.L_x_0:
[----:B------:R-:W-:-:S00]  /*0140*/  BRA `(.L_x_0) ;  /* 0xfffffffc00fc7947 */ /* 0x000fc0000383ffff */
[----:B------:R-:W-:-:S00]  /*0150*/  NOP ;  /* 0x0000000000007918 */ /* 0x000fc00000000000 */
        /* <DEDUP_REMOVED lines=10> */
.L_x_1:


//--------------------- .nv.shared.reserved.0     --------------------------
	.section	.nv.shared.reserved.0,"aw",@nobits
	.weak		__nv_reservedSMEM_offset_0_alias
	.size		__nv_reservedSMEM_offset_0_alias, 0, 64
	.other		__nv_reservedSMEM_offset_0_alias,@"STO_CUDA_RESERVED_SHARED STV_DEFAULT"
__nv_reservedSMEM_offset_0_alias:
	.zero		0
	.zero		64


//--------------------- .nv.constant0._Z15add_arrays_cudaPKfS0_Pfi --------------------------
	.section	.nv.constant0._Z15add_arrays_cudaPKfS0_Pfi,"a",@progbits
	.sectionflags	@""
	.align	4
.nv.constant0._Z15add_arrays_cudaPKfS0_Pfi:
	.zero		924


//--------------------- SYMBOLS --------------------------

	.type		.nv.reservedSmem.offset0,@object
	.size		.nv.reservedSmem.offset0,0x4
